//
// Generated by NVIDIA NVVM Compiler
//
// Compiler Build ID: CL-36424714
// Cuda compilation tools, release 13.0, V13.0.88
// Based on NVVM 20.0.0
//

.version 9.0
.target sm_100
.address_size 64

	// .globl	_Z7addMMv1PfS_S_i

.visible .entry _Z7addMMv1PfS_S_i(
	.param .u64 .ptr .align 1 _Z7addMMv1PfS_S_i_param_0,
	.param .u64 .ptr .align 1 _Z7addMMv1PfS_S_i_param_1,
	.param .u64 .ptr .align 1 _Z7addMMv1PfS_S_i_param_2,
	.param .u32 _Z7addMMv1PfS_S_i_param_3
)
{


	ret;

}
	// .globl	_Z7addMMv2PfS_S_i
.visible .entry _Z7addMMv2PfS_S_i(
	.param .u64 .ptr .align 1 _Z7addMMv2PfS_S_i_param_0,
	.param .u64 .ptr .align 1 _Z7addMMv2PfS_S_i_param_1,
	.param .u64 .ptr .align 1 _Z7addMMv2PfS_S_i_param_2,
	.param .u32 _Z7addMMv2PfS_S_i_param_3
)
{


	ret;

}
	// .globl	_Z7addMMv3PfS_S_i
.visible .entry _Z7addMMv3PfS_S_i(
	.param .u64 .ptr .align 1 _Z7addMMv3PfS_S_i_param_0,
	.param .u64 .ptr .align 1 _Z7addMMv3PfS_S_i_param_1,
	.param .u64 .ptr .align 1 _Z7addMMv3PfS_S_i_param_2,
	.param .u32 _Z7addMMv3PfS_S_i_param_3
)
{


	ret;

}


// ===== COMPILED SASS (sm_100) =====

	.target	sm_100

	.elftype	@"ET_EXEC"


//--------------------- .note.nv.tkinfo           --------------------------
	.section	.note.nv.tkinfo,"",@"SHT_NOTE"
	.sectionflags	@"SHF_NOTE_NV_TKINFO"
	.tkinfo
        /*0018*/ 	.word	0x00000002
        /*0030*/ 	.string	""
        /*0030*/ 	.string	"ptxas"
        /*0030*/ 	.string	"Cuda compilation tools, release 13.0, V13.0.88"
        /*0030*/ 	.string	"Build cuda_13.0.r13.0/compiler.36424714_0"
        /*0030*/ 	.string	"-arch sm_100 -m 64 "



//--------------------- .note.nv.cuinfo           --------------------------
	.section	.note.nv.cuinfo,"",@"SHT_NOTE"
	.sectionflags	@"SHF_NOTE_NV_CUINFO"
        /*0018*/ 	.short	0x0002
        /*001a*/ 	.short	0x0064
        /*001c*/ 	.short	0x0082
	.zero		2


//--------------------- .nv.info                  --------------------------
	.section	.nv.info,"",@"SHT_CUDA_INFO"
	.align	4


	//----- nvinfo : EIATTR_REGCOUNT
	.align		4
        /*0000*/ 	.byte	0x04, 0x2f
        /*0002*/ 	.short	(.L_1 - .L_0)
	.align		4
.L_0:
        /*0004*/ 	.word	index@(_Z7addMMv1PfS_S_i)
        /*0008*/ 	.word	0x00000004


	//----- nvinfo : EIATTR_FRAME_SIZE
	.align		4
.L_1:
        /*000c*/ 	.byte	0x04, 0x11
        /*000e*/ 	.short	(.L_3 - .L_2)
	.align		4
.L_2:
        /*0010*/ 	.word	index@(_Z7addMMv1PfS_S_i)
        /*0014*/ 	.word	0x00000000


	//----- nvinfo : EIATTR_REGCOUNT
	.align		4
.L_3:
        /*0018*/ 	.byte	0x04, 0x2f
        /*001a*/ 	.short	(.L_5 - .L_4)
	.align		4
.L_4:
        /*001c*/ 	.word	index@(_Z7addMMv2PfS_S_i)
        /*0020*/ 	.word	0x00000004


	//----- nvinfo : EIATTR_FRAME_SIZE
	.align		4
.L_5:
        /*0024*/ 	.byte	0x04, 0x11
        /*0026*/ 	.short	(.L_7 - .L_6)
	.align		4
.L_6:
        /*0028*/ 	.word	index@(_Z7addMMv2PfS_S_i)
        /*002c*/ 	.word	0x00000000


	//----- nvinfo : EIATTR_REGCOUNT
	.align		4
.L_7:
        /*0030*/ 	.byte	0x04, 0x2f
        /*0032*/ 	.short	(.L_9 - .L_8)
	.align		4
.L_8:
        /*0034*/ 	.word	index@(_Z7addMMv3PfS_S_i)
        /*0038*/ 	.word	0x00000004


	//----- nvinfo : EIATTR_FRAME_SIZE
	.align		4
.L_9:
        /*003c*/ 	.byte	0x04, 0x11
        /*003e*/ 	.short	(.L_11 - .L_10)
	.align		4
.L_10:
        /*0040*/ 	.word	index@(_Z7addMMv3PfS_S_i)
        /*0044*/ 	.word	0x00000000


	//----- nvinfo : EIATTR_MIN_STACK_SIZE
	.align		4
.L_11:
        /*0048*/ 	.byte	0x04, 0x12
        /*004a*/ 	.short	(.L_13 - .L_12)
	.align		4
.L_12:
        /*004c*/ 	.word	index@(_Z7addMMv3PfS_S_i)
        /*0050*/ 	.word	0x00000000


	//----- nvinfo : EIATTR_MIN_STACK_SIZE
	.align		4
.L_13:
        /*0054*/ 	.byte	0x04, 0x12
        /*0056*/ 	.short	(.L_15 - .L_14)
	.align		4
.L_14:
        /*0058*/ 	.word	index@(_Z7addMMv2PfS_S_i)
        /*005c*/ 	.word	0x00000000


	//----- nvinfo : EIATTR_MIN_STACK_SIZE
	.align		4
.L_15:
        /*0060*/ 	.byte	0x04, 0x12
        /*0062*/ 	.short	(.L_17 - .L_16)
	.align		4
.L_16:
        /*0064*/ 	.word	index@(_Z7addMMv1PfS_S_i)
        /*0068*/ 	.word	0x00000000
.L_17:


//--------------------- .nv.compat                --------------------------
	.section	.nv.compat,"",@"SHT_CUDA_COMPAT_INFO"
	.align	4
        /*0000*/ 	.byte	0x02, 0x09, 0x00, 0x00, 0x02, 0x02, 0x01, 0x00, 0x02, 0x05, 0x05, 0x00, 0x03, 0x07, 0x01, 0x01
        /*0010*/ 	.byte	0x02, 0x03, 0x00, 0x00, 0x02, 0x06, 0x01, 0x00, 0x04, 0x0b, 0x08, 0x00, 0x09, 0x00, 0x00, 0x00
        /*0020*/ 	.byte	0x00, 0x00, 0x00, 0x00


//--------------------- .nv.info._Z7addMMv3PfS_S_i --------------------------
	.section	.nv.info._Z7addMMv3PfS_S_i,"",@"SHT_CUDA_INFO"
	.sectionflags	@""
	.align	4


	//----- nvinfo : EIATTR_CUDA_API_VERSION
	.align		4
        /*0000*/ 	.byte	0x04, 0x37
        /*0002*/ 	.short	(.L_19 - .L_18)
.L_18:
        /*0004*/ 	.word	0x00000082


	//----- nvinfo : EIATTR_KPARAM_INFO
	.align		4
.L_19:
        /*0008*/ 	.byte	0x04, 0x17
        /*000a*/ 	.short	(.L_21 - .L_20)
.L_20:
        /*000c*/ 	.word	0x00000000
        /*0010*/ 	.short	0x0003
        /*0012*/ 	.short	0x0018
        /*0014*/ 	.byte	0x00, 0xf0, 0x11, 0x00


	//----- nvinfo : EIATTR_KPARAM_INFO
	.align		4
.L_21:
        /*0018*/ 	.byte	0x04, 0x17
        /*001a*/ 	.short	(.L_23 - .L_22)
.L_22:
        /*001c*/ 	.word	0x00000000
        /*0020*/ 	.short	0x0002
        /*0022*/ 	.short	0x0010
        /*0024*/ 	.byte	0x00, 0xf5, 0x21, 0x00


	//----- nvinfo : EIATTR_KPARAM_INFO
	.align		4
.L_23:
        /*0028*/ 	.byte	0x04, 0x17
        /*002a*/ 	.short	(.L_25 - .L_24)
.L_24:
        /*002c*/ 	.word	0x00000000
        /*0030*/ 	.short	0x0001
        /*0032*/ 	.short	0x0008
        /*0034*/ 	.byte	0x00, 0xf5, 0x21, 0x00


	//----- nvinfo : EIATTR_KPARAM_INFO
	.align		4
.L_25:
        /*0038*/ 	.byte	0x04, 0x17
        /*003a*/ 	.short	(.L_27 - .L_26)
.L_26:
        /*003c*/ 	.word	0x00000000
        /*0040*/ 	.short	0x0000
        /*0042*/ 	.short	0x0000
        /*0044*/ 	.byte	0x00, 0xf5, 0x21, 0x00


	//----- nvinfo : EIATTR_SPARSE_MMA_MASK
	.align		4
.L_27:
        /*0048*/ 	.byte	0x03, 0x50
        /*004a*/ 	.short	0x0000


	//----- nvinfo : EIATTR_MAXREG_COUNT
	.align		4
        /*004c*/ 	.byte	0x03, 0x1b
        /*004e*/ 	.short	0x00ff


	//----- nvinfo : EIATTR_MERCURY_ISA_VERSION
	.align		4
        /*0050*/ 	.byte	0x03, 0x5f
        /*0052*/ 	.short	0x0101


	//----- nvinfo : EIATTR_VRC_CTA_INIT_COUNT
	.align		4
        /*0054*/ 	.byte	0x02, 0x4a
	.zero		1
	.zero		1


	//----- nvinfo : EIATTR_EXIT_INSTR_OFFSETS
	.align		4
        /*0058*/ 	.byte	0x04, 0x1c
        /*005a*/ 	.short	(.L_29 - .L_28)


	//   ....[0]....
.L_28:
        /*005c*/ 	.word	0x00000010


	//----- nvinfo : EIATTR_CBANK_PARAM_SIZE
	.align		4
.L_29:
        /*0060*/ 	.byte	0x03, 0x19
        /*0062*/ 	.short	0x001c


	//----- nvinfo : EIATTR_PARAM_CBANK
	.align		4
        /*0064*/ 	.byte	0x04, 0x0a
        /*0066*/ 	.short	(.L_31 - .L_30)
	.align		4
.L_30:
        /*0068*/ 	.word	index@(.nv.constant0._Z7addMMv3PfS_S_i)
        /*006c*/ 	.short	0x0380
        /*006e*/ 	.short	0x001c


	//----- nvinfo : EIATTR_SW_WAR
	.align		4
.L_31:
        /*0070*/ 	.byte	0x04, 0x36
        /*0072*/ 	.short	(.L_33 - .L_32)
.L_32:
        /*0074*/ 	.word	0x00000008
.L_33:


//--------------------- .nv.info._Z7addMMv2PfS_S_i --------------------------
	.section	.nv.info._Z7addMMv2PfS_S_i,"",@"SHT_CUDA_INFO"
	.sectionflags	@""
	.align	4


	//----- nvinfo : EIATTR_CUDA_API_VERSION
	.align		4
        /*0000*/ 	.byte	0x04, 0x37
        /*0002*/ 	.short	(.L_35 - .L_34)
.L_34:
        /*0004*/ 	.word	0x00000082


	//----- nvinfo : EIATTR_KPARAM_INFO
	.align		4
.L_35:
        /*0008*/ 	.byte	0x04, 0x17
        /*000a*/ 	.short	(.L_37 - .L_36)
.L_36:
        /*000c*/ 	.word	0x00000000
        /*0010*/ 	.short	0x0003
        /*0012*/ 	.short	0x0018
        /*0014*/ 	.byte	0x00, 0xf0, 0x11, 0x00


	//----- nvinfo : EIATTR_KPARAM_INFO
	.align		4
.L_37:
        /*0018*/ 	.byte	0x04, 0x17
        /*001a*/ 	.short	(.L_39 - .L_38)
.L_38:
        /*001c*/ 	.word	0x00000000
        /*0020*/ 	.short	0x0002
        /*0022*/ 	.short	0x0010
        /*0024*/ 	.byte	0x00, 0xf5, 0x21, 0x00


	//----- nvinfo : EIATTR_KPARAM_INFO
	.align		4
.L_39:
        /*0028*/ 	.byte	0x04, 0x17
        /*002a*/ 	.short	(.L_41 - .L_40)
.L_40:
        /*002c*/ 	.word	0x00000000
        /*0030*/ 	.short	0x0001
        /*0032*/ 	.short	0x0008
        /*0034*/ 	.byte	0x00, 0xf5, 0x21, 0x00


	//----- nvinfo : EIATTR_KPARAM_INFO
	.align		4
.L_41:
        /*0038*/ 	.byte	0x04, 0x17
        /*003a*/ 	.short	(.L_43 - .L_42)
.L_42:
        /*003c*/ 	.word	0x00000000
        /*0040*/ 	.short	0x0000
        /*0042*/ 	.short	0x0000
        /*0044*/ 	.byte	0x00, 0xf5, 0x21, 0x00


	//----- nvinfo : EIATTR_SPARSE_MMA_MASK
	.align		4
.L_43:
        /*0048*/ 	.byte	0x03, 0x50
        /*004a*/ 	.short	0x0000


	//----- nvinfo : EIATTR_MAXREG_COUNT
	.align		4
        /*004c*/ 	.byte	0x03, 0x1b
        /*004e*/ 	.short	0x00ff


	//----- nvinfo : EIATTR_MERCURY_ISA_VERSION
	.align		4
        /*0050*/ 	.byte	0x03, 0x5f
        /*0052*/ 	.short	0x0101


	//----- nvinfo : EIATTR_VRC_CTA_INIT_COUNT
	.align		4
        /*0054*/ 	.byte	0x02, 0x4a
	.zero		1
	.zero		1


	//----- nvinfo : EIATTR_EXIT_INSTR_OFFSETS
	.align		4
        /*0058*/ 	.byte	0x04, 0x1c
        /*005a*/ 	.short	(.L_45 - .L_44)


	//   ....[0]....
.L_44:
        /*005c*/ 	.word	0x00000010


	//----- nvinfo : EIATTR_CBANK_PARAM_SIZE
	.align		4
.L_45:
        /*0060*/ 	.byte	0x03, 0x19
        /*0062*/ 	.short	0x001c


	//----- nvinfo : EIATTR_PARAM_CBANK
	.align		4
        /*0064*/ 	.byte	0x04, 0x0a
        /*0066*/ 	.short	(.L_47 - .L_46)
	.align		4
.L_46:
        /*0068*/ 	.word	index@(.nv.constant0._Z7addMMv2PfS_S_i)
        /*006c*/ 	.short	0x0380
        /*006e*/ 	.short	0x001c


	//----- nvinfo : EIATTR_SW_WAR
	.align		4
.L_47:
        /*0070*/ 	.byte	0x04, 0x36
        /*0072*/ 	.short	(.L_49 - .L_48)
.L_48:
        /*0074*/ 	.word	0x00000008
.L_49:


//--------------------- .nv.info._Z7addMMv1PfS_S_i --------------------------
	.section	.nv.info._Z7addMMv1PfS_S_i,"",@"SHT_CUDA_INFO"
	.sectionflags	@""
	.align	4


	//----- nvinfo : EIATTR_CUDA_API_VERSION
	.align		4
        /*0000*/ 	.byte	0x04, 0x37
        /*0002*/ 	.short	(.L_51 - .L_50)
.L_50:
        /*0004*/ 	.word	0x00000082


	//----- nvinfo : EIATTR_KPARAM_INFO
	.align		4
.L_51:
        /*0008*/ 	.byte	0x04, 0x17
        /*000a*/ 	.short	(.L_53 - .L_52)
.L_52:
        /*000c*/ 	.word	0x00000000
        /*0010*/ 	.short	0x0003
        /*0012*/ 	.short	0x0018
        /*0014*/ 	.byte	0x00, 0xf0, 0x11, 0x00


	//----- nvinfo : EIATTR_KPARAM_INFO
	.align		4
.L_53:
        /*0018*/ 	.byte	0x04, 0x17
        /*001a*/ 	.short	(.L_55 - .L_54)
.L_54:
        /*001c*/ 	.word	0x00000000
        /*0020*/ 	.short	0x0002
        /*0022*/ 	.short	0x0010
        /*0024*/ 	.byte	0x00, 0xf5, 0x21, 0x00


	//----- nvinfo : EIATTR_KPARAM_INFO
	.align		4
.L_55:
        /*0028*/ 	.byte	0x04, 0x17
        /*002a*/ 	.short	(.L_57 - .L_56)
.L_56:
        /*002c*/ 	.word	0x00000000
        /*0030*/ 	.short	0x0001
        /*0032*/ 	.short	0x0008
        /*0034*/ 	.byte	0x00, 0xf5, 0x21, 0x00


	//----- nvinfo : EIATTR_KPARAM_INFO
	.align		4
.L_57:
        /*0038*/ 	.byte	0x04, 0x17
        /*003a*/ 	.short	(.L_59 - .L_58)
.L_58:
        /*003c*/ 	.word	0x00000000
        /*0040*/ 	.short	0x0000
        /*0042*/ 	.short	0x0000
        /*0044*/ 	.byte	0x00, 0xf5, 0x21, 0x00


	//----- nvinfo : EIATTR_SPARSE_MMA_MASK
	.align		4
.L_59:
        /*0048*/ 	.byte	0x03, 0x50
        /*004a*/ 	.short	0x0000


	//----- nvinfo : EIATTR_MAXREG_COUNT
	.align		4
        /*004c*/ 	.byte	0x03, 0x1b
        /*004e*/ 	.short	0x00ff


	//----- nvinfo : EIATTR_MERCURY_ISA_VERSION
	.align		4
        /*0050*/ 	.byte	0x03, 0x5f
        /*0052*/ 	.short	0x0101


	//----- nvinfo : EIATTR_VRC_CTA_INIT_COUNT
	.align		4
        /*0054*/ 	.byte	0x02, 0x4a
	.zero		1
	.zero		1


	//----- nvinfo : EIATTR_EXIT_INSTR_OFFSETS
	.align		4
        /*0058*/ 	.byte	0x04, 0x1c
        /*005a*/ 	.short	(.L_61 - .L_60)


	//   ....[0]....
.L_60:
        /*005c*/ 	.word	0x00000010


	//----- nvinfo : EIATTR_CBANK_PARAM_SIZE
	.align		4
.L_61:
        /*0060*/ 	.byte	0x03, 0x19
        /*0062*/ 	.short	0x001c


	//----- nvinfo : EIATTR_PARAM_CBANK
	.align		4
        /*0064*/ 	.byte	0x04, 0x0a
        /*0066*/ 	.short	(.L_63 - .L_62)
	.align		4
.L_62:
        /*0068*/ 	.word	index@(.nv.constant0._Z7addMMv1PfS_S_i)
        /*006c*/ 	.short	0x0380
        /*006e*/ 	.short	0x001c


	//----- nvinfo : EIATTR_SW_WAR
	.align		4
.L_63:
        /*0070*/ 	.byte	0x04, 0x36
        /*0072*/ 	.short	(.L_65 - .L_64)
.L_64:
        /*0074*/ 	.word	0x00000008
.L_65:


//--------------------- .nv.callgraph             --------------------------
	.section	.nv.callgraph,"",@"SHT_CUDA_CALLGRAPH"
	.align	4
	.sectionentsize	8
	.align		4
        /*0000*/ 	.word	0x00000000
	.align		4
        /*0004*/ 	.word	0xffffffff
	.align		4
        /*0008*/ 	.word	0x00000000
	.align		4
        /*000c*/ 	.word	0xfffffffe
	.align		4
        /*0010*/ 	.word	0x00000000
	.align		4
        /*0014*/ 	.word	0xfffffffd
	.align		4
        /*0018*/ 	.word	0x00000000
	.align		4
        /*001c*/ 	.word	0xfffffffc


//--------------------- .text._Z7addMMv3PfS_S_i   --------------------------
	.section	.text._Z7addMMv3PfS_S_i,"ax",@progbits
	.align	128
        .global         _Z7addMMv3PfS_S_i
        .type           _Z7addMMv3PfS_S_i,@function
        .size           _Z7addMMv3PfS_S_i,(.L_x_3 - _Z7addMMv3PfS_S_i)
        .other          _Z7addMMv3PfS_S_i,@"STO_CUDA_ENTRY STV_DEFAULT"
_Z7addMMv3PfS_S_i:
.text._Z7addMMv3PfS_S_i:
[----:B------:R-:W-:Y:S01]  /*0000*/  LDC R1, c[0x0][0x37c] ;  /* 0x0000df00ff017b82 */ /* 0x000fe20000000800 */
[----:B------:R-:W-:Y:S05]  /*0010*/  EXIT ;  /* 0x000000000000794d */ /* 0x000fea0003800000 */
.L_x_0:
[----:B------:R-:W-:-:S00]  /*0020*/  BRA `(.L_x_0) ;  /* 0xfffffffc00fc7947 */ /* 0x000fc0000383ffff */
[----:B------:R-:W-:-:S00]  /*0030*/  NOP ;  /* 0x0000000000007918 */ /* 0x000fc00000000000 */
        /* <DEDUP_REMOVED lines=12> */
.L_x_3:


//--------------------- .text._Z7addMMv2PfS_S_i   --------------------------
	.section	.text._Z7addMMv2PfS_S_i,"ax",@progbits
	.align	128
        .global         _Z7addMMv2PfS_S_i
        .type           _Z7addMMv2PfS_S_i,@function
        .size           _Z7addMMv2PfS_S_i,(.L_x_4 - _Z7addMMv2PfS_S_i)
        .other          _Z7addMMv2PfS_S_i,@"STO_CUDA_ENTRY STV_DEFAULT"
_Z7addMMv2PfS_S_i:
.text._Z7addMMv2PfS_S_i:
[----:B------:R-:W-:Y:S01]  /*0000*/  LDC R1, c[0x0][0x37c] ;  /* 0x0000df00ff017b82 */ /* 0x000fe20000000800 */
[----:B------:R-:W-:Y:S05]  /*0010*/  EXIT ;  /* 0x000000000000794d */ /* 0x000fea0003800000 */
.L_x_1:
        /* <DEDUP_REMOVED lines=14> */
.L_x_4:


//--------------------- .text._Z7addMMv1PfS_S_i   --------------------------
	.section	.text._Z7addMMv1PfS_S_i,"ax",@progbits
	.align	128
        .global         _Z7addMMv1PfS_S_i
        .type           _Z7addMMv1PfS_S_i,@function
        .size           _Z7addMMv1PfS_S_i,(.L_x_5 - _Z7addMMv1PfS_S_i)
        .other          _Z7addMMv1PfS_S_i,@"STO_CUDA_ENTRY STV_DEFAULT"
_Z7addMMv1PfS_S_i:
.text._Z7addMMv1PfS_S_i:
[----:B------:R-:W-:Y:S01]  /*0000*/  LDC R1, c[0x0][0x37c] ;  /* 0x0000df00ff017b82 */ /* 0x000fe20000000800 */
[----:B------:R-:W-:Y:S05]  /*0010*/  EXIT ;  /* 0x000000000000794d */ /* 0x000fea0003800000 */
.L_x_2:
        /* <DEDUP_REMOVED lines=14> */
.L_x_5:


//--------------------- .nv.shared.reserved.0     --------------------------
	.section	.nv.shared.reserved.0,"aw",@nobits
	.weak		__nv_reservedSMEM_offset_0_alias
	.size		__nv_reservedSMEM_offset_0_alias, 0, 64
	.other		__nv_reservedSMEM_offset_0_alias,@"STO_CUDA_RESERVED_SHARED STV_DEFAULT"
__nv_reservedSMEM_offset_0_alias:
	.zero		0
	.zero		64


//--------------------- .nv.constant0._Z7addMMv3PfS_S_i --------------------------
	.section	.nv.constant0._Z7addMMv3PfS_S_i,"a",@progbits
	.sectionflags	@""
	.align	4
.nv.constant0._Z7addMMv3PfS_S_i:
	.zero		924


//--------------------- .nv.constant0._Z7addMMv2PfS_S_i --------------------------
	.section	.nv.constant0._Z7addMMv2PfS_S_i,"a",@progbits
	.sectionflags	@""
	.align	4
.nv.constant0._Z7addMMv2PfS_S_i:
	.zero		924


//--------------------- .nv.constant0._Z7addMMv1PfS_S_i --------------------------
	.section	.nv.constant0._Z7addMMv1PfS_S_i,"a",@progbits
	.sectionflags	@""
	.align	4
.nv.constant0._Z7addMMv1PfS_S_i:
	.zero		924


//--------------------- SYMBOLS --------------------------

	.type		.nv.reservedSmem.offset0,@object
	.size		.nv.reservedSmem.offset0,0x4
